	.headerflags	@"EF_CUDA_TEXMODE_UNIFIED EF_CUDA_64BIT_ADDRESS EF_CUDA_ACCELERATORS EF_CUDA_SM90 EF_CUDA_VIRTUAL_SM(EF_CUDA_SM90)"
	.elftype	@"ET_EXEC"


//--------------------- .nv.info                  --------------------------
	.section	.nv.info,"",@"SHT_CUDA_INFO"
	.align	4


	//----- nvinfo : EIATTR_REGCOUNT
	.align		4
        /*0000*/ 	.byte	0x04, 0x2f
        /*0002*/ 	.short	(.L_3 - .L_2)
	.align		4
.L_2:
        /*0004*/ 	.word	index@(triton_poi_fused__native_batch_norm_legit_no_training_relu_7)
        /*0008*/ 	.word	0x00000028


	//----- nvinfo : EIATTR_MIN_STACK_SIZE
	.align		4
.L_3:
        /*000c*/ 	.byte	0x04, 0x12
        /*000e*/ 	.short	(.L_5 - .L_4)
	.align		4
.L_4:
        /*0010*/ 	.word	index@(triton_poi_fused__native_batch_norm_legit_no_training_relu_7)
        /*0014*/ 	.word	0x00000000


	//----- nvinfo : EIATTR_FRAME_SIZE
	.align		4
.L_5:
        /*0018*/ 	.byte	0x04, 0x11
        /*001a*/ 	.short	(.L_7 - .L_6)
	.align		4
.L_6:
        /*001c*/ 	.word	index@(triton_poi_fused__native_batch_norm_legit_no_training_relu_7)
        /*0020*/ 	.word	0x00000000


	//----- nvinfo : EIATTR_MIN_STACK_SIZE
	.align		4
.L_7:
        /*0024*/ 	.byte	0x04, 0x12
        /*0026*/ 	.short	(.L_9 - .L_8)
	.align		4
.L_8:
        /*0028*/ 	.word	index@(triton_poi_fused__native_batch_norm_legit_no_training_relu_7)
        /*002c*/ 	.word	0x00000000
.L_9:


//--------------------- .nv.info.triton_poi_fused__native_batch_norm_legit_no_training_relu_7 --------------------------
	.section	.nv.info.triton_poi_fused__native_batch_norm_legit_no_training_relu_7,"",@"SHT_CUDA_INFO"
	.sectionflags	@""
	.align	4


	//----- nvinfo : EIATTR_CUDA_API_VERSION
	.align		4
        /*0000*/ 	.byte	0x04, 0x37
        /*0002*/ 	.short	(.L_11 - .L_10)
.L_10:
        /*0004*/ 	.word	0x0000007c


	//----- nvinfo : EIATTR_KPARAM_INFO
	.align		4
.L_11:
        /*0008*/ 	.byte	0x04, 0x17
        /*000a*/ 	.short	(.L_13 - .L_12)
.L_12:
        /*000c*/ 	.word	0x00000000
        /*0010*/ 	.short	0x0007
        /*0012*/ 	.short	0x0034
        /*0014*/ 	.byte	0x00, 0xf0, 0x11, 0x00


	//----- nvinfo : EIATTR_KPARAM_INFO
	.align		4
.L_13:
        /*0018*/ 	.byte	0x04, 0x17
        /*001a*/ 	.short	(.L_15 - .L_14)
.L_14:
        /*001c*/ 	.word	0x00000000
        /*0020*/ 	.short	0x0006
        /*0022*/ 	.short	0x0030
        /*0024*/ 	.byte	0x00, 0xf0, 0x11, 0x00


	//----- nvinfo : EIATTR_KPARAM_INFO
	.align		4
.L_15:
        /*0028*/ 	.byte	0x04, 0x17
        /*002a*/ 	.short	(.L_17 - .L_16)
.L_16:
        /*002c*/ 	.word	0x00000000
        /*0030*/ 	.short	0x0005
        /*0032*/ 	.short	0x0028
        /*0034*/ 	.byte	0x00, 0xf4, 0x21, 0x00


	//----- nvinfo : EIATTR_KPARAM_INFO
	.align		4
.L_17:
        /*0038*/ 	.byte	0x04, 0x17
        /*003a*/ 	.short	(.L_19 - .L_18)
.L_18:
        /*003c*/ 	.word	0x00000000
        /*0040*/ 	.short	0x0004
        /*0042*/ 	.short	0x0020
        /*0044*/ 	.byte	0x00, 0xf4, 0x21, 0x00


	//----- nvinfo : EIATTR_KPARAM_INFO
	.align		4
.L_19:
        /*0048*/ 	.byte	0x04, 0x17
        /*004a*/ 	.short	(.L_21 - .L_20)
.L_20:
        /*004c*/ 	.word	0x00000000
        /*0050*/ 	.short	0x0003
        /*0052*/ 	.short	0x0018
        /*0054*/ 	.byte	0x00, 0xf4, 0x21, 0x00


	//----- nvinfo : EIATTR_KPARAM_INFO
	.align		4
.L_21:
        /*0058*/ 	.byte	0x04, 0x17
        /*005a*/ 	.short	(.L_23 - .L_22)
.L_22:
        /*005c*/ 	.word	0x00000000
        /*0060*/ 	.short	0x0002
        /*0062*/ 	.short	0x0010
        /*0064*/ 	.byte	0x00, 0xf4, 0x21, 0x00


	//----- nvinfo : EIATTR_KPARAM_INFO
	.align		4
.L_23:
        /*0068*/ 	.byte	0x04, 0x17
        /*006a*/ 	.short	(.L_25 - .L_24)
.L_24:
        /*006c*/ 	.word	0x00000000
        /*0070*/ 	.short	0x0001
        /*0072*/ 	.short	0x0008
        /*0074*/ 	.byte	0x00, 0xf4, 0x21, 0x00


	//----- nvinfo : EIATTR_KPARAM_INFO
	.align		4
.L_25:
        /*0078*/ 	.byte	0x04, 0x17
        /*007a*/ 	.short	(.L_27 - .L_26)
.L_26:
        /*007c*/ 	.word	0x00000000
        /*0080*/ 	.short	0x0000
        /*0082*/ 	.short	0x0000
        /*0084*/ 	.byte	0x00, 0xf4, 0x21, 0x00


	//----- nvinfo : EIATTR_SPARSE_MMA_MASK
	.align		4
.L_27:
        /*0088*/ 	.byte	0x03, 0x50
        /*008a*/ 	.short	0x0000


	//----- nvinfo : EIATTR_MAXREG_COUNT
	.align		4
        /*008c*/ 	.byte	0x03, 0x1b
        /*008e*/ 	.short	0x00ff


	//----- nvinfo : EIATTR_EXIT_INSTR_OFFSETS
	.align		4
        /*0090*/ 	.byte	0x04, 0x1c
        /*0092*/ 	.short	(.L_29 - .L_28)


	//   ....[0]....
.L_28:
        /*0094*/ 	.word	0x00001ca0


	//   ....[1]....
        /*0098*/ 	.word	0x00001d40


	//----- nvinfo : EIATTR_REQNTID
	.align		4
.L_29:
        /*009c*/ 	.byte	0x04, 0x10
        /*009e*/ 	.short	(.L_31 - .L_30)
.L_30:
        /*00a0*/ 	.word	0x00000100
        /*00a4*/ 	.word	0x00000001
        /*00a8*/ 	.word	0x00000001


	//----- nvinfo : EIATTR_CBANK_PARAM_SIZE
	.align		4
.L_31:
        /*00ac*/ 	.byte	0x03, 0x19
        /*00ae*/ 	.short	0x0038


	//----- nvinfo : EIATTR_PARAM_CBANK
	.align		4
        /*00b0*/ 	.byte	0x04, 0x0a
        /*00b2*/ 	.short	(.L_33 - .L_32)
	.align		4
.L_32:
        /*00b4*/ 	.word	index@(.nv.constant0.triton_poi_fused__native_batch_norm_legit_no_training_relu_7)
        /*00b8*/ 	.short	0x0210
        /*00ba*/ 	.short	0x0038


	//----- nvinfo : EIATTR_SW_WAR
	.align		4
.L_33:
        /*00bc*/ 	.byte	0x04, 0x36
        /*00be*/ 	.short	(.L_35 - .L_34)
.L_34:
        /*00c0*/ 	.word	0x00000008
.L_35:


//--------------------- .nv.callgraph             --------------------------
	.section	.nv.callgraph,"",@"SHT_CUDA_CALLGRAPH"
	.align	4
	.sectionentsize	8
	.align		4
        /*0000*/ 	.word	0x00000000
	.align		4
        /*0004*/ 	.word	0xffffffff
	.align		4
        /*0008*/ 	.word	0x00000000
	.align		4
        /*000c*/ 	.word	0xfffffffe
	.align		4
        /*0010*/ 	.word	0x00000000
	.align		4
        /*0014*/ 	.word	0xfffffffd
	.align		4
        /*0018*/ 	.word	0x00000000
	.align		4
        /*001c*/ 	.word	0xfffffffc


//--------------------- .nv.constant4             --------------------------
	.section	.nv.constant4,"a",@progbits
	.align	8
	.align		8
.nv.constant4:
        /*0000*/ 	.dword	_$_str
	.align		8
        /*0008*/ 	.dword	_$_str_$_2


//--------------------- .text.triton_poi_fused__native_batch_norm_legit_no_training_relu_7 --------------------------
	.section	.text.triton_poi_fused__native_batch_norm_legit_no_training_relu_7,"ax",@progbits
	.sectionflags	@"SHF_BARRIERS=1"
	.align	128
        .global         triton_poi_fused__native_batch_norm_legit_no_training_relu_7
        .type           triton_poi_fused__native_batch_norm_legit_no_training_relu_7,@function
        .size           triton_poi_fused__native_batch_norm_legit_no_training_relu_7,(.L_x_1 - triton_poi_fused__native_batch_norm_legit_no_training_relu_7)
        .other          triton_poi_fused__native_batch_norm_legit_no_training_relu_7,@"STO_CUDA_ENTRY STV_DEFAULT"
triton_poi_fused__native_batch_norm_legit_no_training_relu_7:
.text.triton_poi_fused__native_batch_norm_legit_no_training_relu_7:
[----:B------:R-:W0:Y:S01]  /*0000*/  LDC R1, c[0x0][0x28] ;  /* 0x00000a00ff017b82 */ /* 0x000e220000000800 */
[----:B------:R-:W1:Y:S01]  /*0010*/  S2R R21, SR_TID.X ;  /* 0x0000000000157919 */ /* 0x000e620000002100 */
[----:B------:R-:W-:Y:S02]  /*0020*/  CS2R R8, SRZ ;  /* 0x0000000000087805 */ /* 0x000fe4000001ff00 */
[----:B------:R-:W-:Y:S01]  /*0030*/  CS2R R10, SRZ ;  /* 0x00000000000a7805 */ /* 0x000fe2000001ff00 */
[----:B------:R-:W-:Y:S01]  /*0040*/  ULDC.64 UR6, c[0x0][0x208] ;  /* 0x0000820000067ab9 */ /* 0x000fe20000000a00 */
[----:B------:R-:W2:Y:S01]  /*0050*/  S2R R24, SR_CTAID.Y ;  /* 0x0000000000187919 */ /* 0x000ea20000002600 */
[----:B------:R-:W-:Y:S02]  /*0060*/  CS2R R12, SRZ ;  /* 0x00000000000c7805 */ /* 0x000fe4000001ff00 */
[----:B------:R-:W-:Y:S01]  /*0070*/  CS2R R14, SRZ ;  /* 0x00000000000e7805 */ /* 0x000fe2000001ff00 */
[----:B------:R-:W3:Y:S01]  /*0080*/  S2R R22, SR_CTAID.X ;  /* 0x0000000000167919 */ /* 0x000ee20000002500 */
[----:B-1----:R-:W-:Y:S01]  /*0090*/  IMAD.SHL.U32 R0, R21, 0x4, RZ ;  /* 0x0000000415007824 */ /* 0x002fe200078e00ff */
[----:B------:R-:W-:-:S04]  /*00a0*/  SHF.R.U32.HI R5, RZ, 0x6, R21 ;  /* 0x00000006ff057819 */ /* 0x000fc80000011615 */
[----:B------:R-:W-:Y:S02]  /*00b0*/  LOP3.LUT R3, R0, 0xfc, RZ, 0xc0, !PT ;  /* 0x000000fc00037812 */ /* 0x000fe400078ec0ff */
[----:B------:R-:W-:Y:S01]  /*00c0*/  SGXT.U32 R5, R5, 0x2 ;  /* 0x000000020505781a */ /* 0x000fe20000000000 */
[----:B---3--:R-:W-:Y:S01]  /*00d0*/  IMAD.SHL.U32 R22, R22, 0x10, RZ ;  /* 0x0000001016167824 */ /* 0x008fe200078e00ff */
[----:B--2---:R-:W-:Y:S02]  /*00e0*/  PRMT R0, R3, 0x6540, R24 ;  /* 0x0000654003007816 */ /* 0x004fe40000000018 */
[----:B------:R-:W1:Y:S02]  /*00f0*/  LDC.64 R2, c[0x0][0x210] ;  /* 0x00008400ff027b82 */ /* 0x000e640000000a00 */
[C---:B------:R-:W-:Y:S01]  /*0100*/  ISETP.GE.AND P0, PT, R0.reuse, 0x600, PT ;  /* 0x000006000000780c */ /* 0x040fe20003f06270 */
[----:B------:R-:W-:Y:S01]  /*0110*/  IMAD.HI R4, R0, 0x2aaaaaab, RZ ;  /* 0x2aaaaaab00047827 */ /* 0x000fe200078e02ff */
[----:B------:R-:W-:-:S04]  /*0120*/  LOP3.LUT R19, R22, R5, RZ, 0xfc, !PT ;  /* 0x0000000516137212 */ /* 0x000fc800078efcff */
[----:B------:R-:W-:Y:S02]  /*0130*/  SHF.R.U32.HI R7, RZ, 0x1f, R4 ;  /* 0x0000001fff077819 */ /* 0x000fe40000011604 */
[C---:B------:R-:W-:Y:S02]  /*0140*/  ISETP.LT.AND P1, PT, R19.reuse, 0x3c1, !P0 ;  /* 0x000003c11300780c */ /* 0x040fe40004721270 */
[----:B------:R-:W-:Y:S02]  /*0150*/  LEA.HI.SX32 R7, R4, R7, 0x1a ;  /* 0x0000000704077211 */ /* 0x000fe400078fd2ff */
[----:B------:R-:W-:-:S03]  /*0160*/  LOP3.LUT R4, R19, 0x4, RZ, 0xfc, !PT ;  /* 0x0000000413047812 */ /* 0x000fc600078efcff */
[----:B------:R-:W-:Y:S01]  /*0170*/  IMAD R0, R7, -0x180, R0 ;  /* 0xfffffe8007007824 */ /* 0x000fe200078e0200 */
[----:B------:R-:W-:-:S03]  /*0180*/  ISETP.LT.AND P2, PT, R4, 0x3c1, !P0 ;  /* 0x000003c10400780c */ /* 0x000fc60004741270 */
[----:B------:R-:W-:-:S04]  /*0190*/  IMAD R0, R7, 0x5a180, R0 ;  /* 0x0005a18007007824 */ /* 0x000fc800078e0200 */
[C---:B------:R-:W-:Y:S01]  /*01a0*/  IMAD R23, R19.reuse, 0x180, R0 ;  /* 0x0000018013177824 */ /* 0x040fe200078e0200 */
[----:B------:R-:W-:-:S03]  /*01b0*/  LOP3.LUT R0, R19, 0x8, RZ, 0xfc, !PT ;  /* 0x0000000813007812 */ /* 0x000fc600078efcff */
[----:B-1----:R-:W-:Y:S01]  /*01c0*/  IMAD.WIDE R4, R23, 0x4, R2 ;  /* 0x0000000417047825 */ /* 0x002fe200078e0202 */
[----:B------:R-:W-:-:S03]  /*01d0*/  ISETP.LT.AND P3, PT, R0, 0x3c1, !P0 ;  /* 0x000003c10000780c */ /* 0x000fc60004761270 */
[----:B------:R-:W-:Y:S01]  /*01e0*/  VIADD R7, R23, 0x600 ;  /* 0x0000060017077836 */ /* 0x000fe20000000000 */
[----:B------:R1:W2:Y:S03]  /*01f0*/  @P1 LDG.E.EL.128 R8, desc[UR6][R4.64] ;  /* 0x0000000604081981 */ /* 0x0002a6000c2e1d00 */
[----:B------:R-:W-:-:S05]  /*0200*/  IMAD.WIDE R6, R7, 0x4, R2 ;  /* 0x0000000407067825 */ /* 0x000fca00078e0202 */
[----:B------:R3:W4:Y:S01]  /*0210*/  @P2 LDG.E.EL.128 R12, desc[UR6][R6.64] ;  /* 0x00000006060c2981 */ /* 0x000722000c2e1d00 */
[----:B------:R-:W-:Y:S01]  /*0220*/  VIADD R27, R23, 0xc00 ;  /* 0x00000c00171b7836 */ /* 0x000fe20000000000 */
[----:B------:R-:W-:Y:S02]  /*0230*/  LOP3.LUT R0, R19, 0xc, RZ, 0xfc, !PT ;  /* 0x0000000c13007812 */ /* 0x000fe400078efcff */
[----:B------:R-:W-:Y:S02]  /*0240*/  CS2R R16, SRZ ;  /* 0x0000000000107805 */ /* 0x000fe4000001ff00 */
[----:B------:R-:W-:Y:S01]  /*0250*/  CS2R R18, SRZ ;  /* 0x0000000000127805 */ /* 0x000fe2000001ff00 */
[----:B------:R-:W-:-:S05]  /*0260*/  IMAD.WIDE R26, R27, 0x4, R2 ;  /* 0x000000041b1a7825 */ /* 0x000fca00078e0202 */
[----:B------:R5:W4:Y:S01]  /*0270*/  @P3 LDG.E.EL.128 R16, desc[UR6][R26.64] ;  /* 0x000000061a103981 */ /* 0x000b22000c2e1d00 */
[----:B------:R-:W-:Y:S01]  /*0280*/  ISETP.LT.AND P0, PT, R0, 0x3c1, !P0 ;  /* 0x000003c10000780c */ /* 0x000fe20004701270 */
[----:B------:R-:W-:Y:S01]  /*0290*/  VIADD R23, R23, 0x1200 ;  /* 0x0000120017177836 */ /* 0x000fe20000000000 */
[----:B-1----:R-:W-:Y:S02]  /*02a0*/  CS2R R4, SRZ ;  /* 0x0000000000047805 */ /* 0x002fe4000001ff00 */
[----:B---3--:R-:W-:Y:S01]  /*02b0*/  CS2R R6, SRZ ;  /* 0x0000000000067805 */ /* 0x008fe2000001ff00 */
[----:B------:R-:W-:-:S08]  /*02c0*/  IMAD.WIDE R2, R23, 0x4, R2 ;  /* 0x0000000417027825 */ /* 0x000fd000078e0202 */
[----:B------:R1:W3:Y:S01]  /*02d0*/  @P0 LDG.E.EL.128 R4, desc[UR6][R2.64] ;  /* 0x0000000602040981 */ /* 0x0002e2000c2e1d00 */
[----:B------:R-:W1:Y:S01]  /*02e0*/  S2UR UR5, SR_CgaCtaId ;  /* 0x00000000000579c3 */ /* 0x000e620000008800 */
[----:B------:R-:W-:Y:S01]  /*02f0*/  IMAD.SHL.U32 R25, R21, 0x10, RZ ;  /* 0x0000001015197824 */ /* 0x000fe200078e00ff */
[----:B------:R-:W-:Y:S01]  /*0300*/  UMOV UR4, 0x400 ;  /* 0x0000040000047882 */ /* 0x000fe20000000000 */
[----:B------:R-:W-:-:S03]  /*0310*/  SHF.R.U32.HI R0, RZ, 0x2, R21 ;  /* 0x00000002ff007819 */ /* 0x000fc60000011615 */
[----:B------:R-:W-:Y:S02]  /*0320*/  LOP3.LUT R25, R25, 0xff0, RZ, 0xc0, !PT ;  /* 0x00000ff019197812 */ /* 0x000fe400078ec0ff */
[----:B------:R-:W-:Y:S01]  /*0330*/  LOP3.LUT R0, R0, 0x30, RZ, 0xc0, !PT ;  /* 0x0000003000007812 */ /* 0x000fe200078ec0ff */
[----:B01----:R-:W-:-:S06]  /*0340*/  UPRMT UR4, UR5, 0x654, UR4 ;  /* 0x0000065405047896 */ /* 0x003fcc0008000004 */
[----:B------:R-:W-:Y:S02]  /*0350*/  IADD3 R32, R25, UR4, R0 ;  /* 0x0000000419207c10 */ /* 0x000fe4000fffe000 */
[----:B------:R-:W-:-:S04]  /*0360*/  LOP3.LUT R23, R21, 0xff, RZ, 0xc0, !PT ;  /* 0x000000ff15177812 */ /* 0x000fc800078ec0ff */
[----:B------:R-:W-:Y:S02]  /*0370*/  LEA R20, R23, UR4, 0x2 ;  /* 0x0000000417147c11 */ /* 0x000fe4000f8e10ff */
[----:B------:R-:W-:-:S04]  /*0380*/  PRMT R33, R21, 0x6540, R24 ;  /* 0x0000654015217816 */ /* 0x000fc80000000018 */
[C---:B------:R-:W-:Y:S01]  /*0390*/  ISETP.GE.AND P0, PT, R33.reuse, 0x600, PT ;  /* 0x000006002100780c */ /* 0x040fe20003f06270 */
[----:B--2---:R0:W-:Y:S01]  /*03a0*/  STS.128 [R32], R8 ;  /* 0x0000000820007388 */ /* 0x0041e20000000c00 */
[----:B------:R-:W-:Y:S08]  /*03b0*/  BAR.SYNC.DEFER_BLOCKING 0x0 ;  /* 0x0000000000007b1d */ /* 0x000ff00000010000 */
[----:B0-----:R-:W0:Y:S01]  /*03c0*/  LDC.64 R8, c[0x0][0x220] ;  /* 0x00008800ff087b82 */ /* 0x001e220000000a00 */
[----:B-----5:R-:W1:Y:S04]  /*03d0*/  LDS R26, [R20] ;  /* 0x00000000141a7984 */ /* 0x020e680000000800 */
[----:B------:R-:W-:Y:S04]  /*03e0*/  LDS R27, [R20+0x410] ;  /* 0x00041000141b7984 */ /* 0x000fe80000000800 */
[----:B------:R-:W-:Y:S04]  /*03f0*/  LDS R28, [R20+0x820] ;  /* 0x00082000141c7984 */ /* 0x000fe80000000800 */
[----:B------:R-:W-:Y:S01]  /*0400*/  LDS R29, [R20+0xc30] ;  /* 0x000c3000141d7984 */ /* 0x000fe20000000800 */
[----:B------:R-:W-:Y:S06]  /*0410*/  BAR.SYNC.DEFER_BLOCKING 0x0 ;  /* 0x0000000000007b1d */ /* 0x000fec0000010000 */
[----:B----4-:R2:W-:Y:S02]  /*0420*/  STS.128 [R32], R12 ;  /* 0x0000000c20007388 */ /* 0x0105e40000000c00 */
[----:B------:R-:W-:Y:S06]  /*0430*/  BAR.SYNC.DEFER_BLOCKING 0x0 ;  /* 0x0000000000007b1d */ /* 0x000fec0000010000 */
[----:B------:R-:W-:Y:S04]  /*0440*/  LDS R30, [R20] ;  /* 0x00000000141e7984 */ /* 0x000fe80000000800 */
[----:B------:R-:W-:Y:S04]  /*0450*/  LDS R31, [R20+0x410] ;  /* 0x00041000141f7984 */ /* 0x000fe80000000800 */
[----:B------:R-:W-:Y:S04]  /*0460*/  LDS R10, [R20+0x820] ;  /* 0x00082000140a7984 */ /* 0x000fe80000000800 */
[----:B------:R-:W4:Y:S01]  /*0470*/  LDS R11, [R20+0xc30] ;  /* 0x000c3000140b7984 */ /* 0x000f220000000800 */
[----:B------:R-:W-:Y:S06]  /*0480*/  BAR.SYNC.DEFER_BLOCKING 0x0 ;  /* 0x0000000000007b1d */ /* 0x000fec0000010000 */
[----:B------:R-:W-:Y:S02]  /*0490*/  STS.128 [R32], R16 ;  /* 0x0000001020007388 */ /* 0x000fe40000000c00 */
[----:B------:R-:W-:Y:S06]  /*04a0*/  BAR.SYNC.DEFER_BLOCKING 0x0 ;  /* 0x0000000000007b1d */ /* 0x000fec0000010000 */
[----:B------:R-:W-:Y:S04]  /*04b0*/  LDS R3, [R20] ;  /* 0x0000000014037984 */ /* 0x000fe80000000800 */
[----:B------:R-:W-:Y:S04]  /*04c0*/  LDS R0, [R20+0x410] ;  /* 0x0004100014007984 */ /* 0x000fe80000000800 */
[----:B------:R-:W5:Y:S04]  /*04d0*/  LDS R2, [R20+0x820] ;  /* 0x0008200014027984 */ /* 0x000f680000000800 */
[----:B------:R-:W1:Y:S01]  /*04e0*/  LDS R14, [R20+0xc30] ;  /* 0x000c3000140e7984 */ /* 0x000e620000000800 */
[----:B------:R-:W-:Y:S01]  /*04f0*/  BAR.SYNC.DEFER_BLOCKING 0x0 ;  /* 0x0000000000007b1d */ /* 0x000fe20000010000 */
[----:B--2---:R-:W-:-:S05]  /*0500*/  IMAD.HI R12, R33, 0x2aaaaaab, RZ ;  /* 0x2aaaaaab210c7827 */ /* 0x004fca00078e02ff */
[----:B------:R-:W-:-:S04]  /*0510*/  SHF.R.U32.HI R13, RZ, 0x1f, R12 ;  /* 0x0000001fff0d7819 */ /* 0x000fc8000001160c */
[----:B------:R-:W-:Y:S01]  /*0520*/  LEA.HI R12, R12, R13, RZ, 0x1a ;  /* 0x0000000d0c0c7211 */ /* 0x000fe200078fd0ff */
[----:B---3--:R2:W-:Y:S01]  /*0530*/  STS.128 [R32], R4 ;  /* 0x0000000420007388 */ /* 0x0085e20000000c00 */
[----:B------:R-:W-:Y:S03]  /*0540*/  BAR.SYNC.DEFER_BLOCKING 0x0 ;  /* 0x0000000000007b1d */ /* 0x000fe60000010000 */
[----:B------:R-:W-:Y:S02]  /*0550*/  IMAD R33, R12, -0x180, R33 ;  /* 0xfffffe800c217824 */ /* 0x000fe400078e0221 */
[----:B------:R-:W-:Y:S02]  /*0560*/  IMAD.MOV.U32 R15, RZ, RZ, RZ ;  /* 0x000000ffff0f7224 */ /* 0x000fe400078e00ff */
[----:B0-----:R-:W-:Y:S01]  /*0570*/  IMAD.WIDE R8, R33, 0x4, R8 ;  /* 0x0000000421087825 */ /* 0x001fe200078e0208 */
[----:B------:R-:W0:Y:S08]  /*0580*/  LDC.64 R12, c[0x0][0x218] ;  /* 0x00008600ff0c7b82 */ /* 0x000e300000000a00 */
[----:B--2---:R-:W2:Y:S08]  /*0590*/  LDC.64 R6, c[0x0][0x228] ;  /* 0x00008a00ff067b82 */ /* 0x004eb00000000a00 */
[----:B------:R-:W3:Y:S01]  /*05a0*/  LDC.64 R4, c[0x0][0x230] ;  /* 0x00008c00ff047b82 */ /* 0x000ee20000000a00 */
[----:B------:R0:W4:Y:S01]  /*05b0*/  @!P0 LDG.E.EL R15, desc[UR6][R8.64] ;  /* 0x00000006080f8981 */ /* 0x000122000c2e1900 */
[----:B------:R-:W-:Y:S01]  /*05c0*/  IMAD.MOV.U32 R19, RZ, RZ, RZ ;  /* 0x000000ffff137224 */ /* 0x000fe200078e00ff */
[----:B------:R-:W-:-:S02]  /*05d0*/  CS2R R16, SRZ ;  /* 0x0000000000107805 */ /* 0x000fc4000001ff00 */
[----:B------:R-:W1:Y:S01]  /*05e0*/  LDS R18, [R20] ;  /* 0x0000000014127984 */ /* 0x000e620000000800 */
[----:B0-----:R-:W-:-:S05]  /*05f0*/  IMAD.WIDE R12, R33, 0x4, R12 ;  /* 0x00000004210c7825 */ /* 0x001fca00078e020c */
[----:B------:R0:W1:Y:S01]  /*0600*/  @!P0 LDG.E.EL R19, desc[UR6][R12.64] ;  /* 0x000000060c138981 */ /* 0x000062000c2e1900 */
[----:B--2---:R-:W-:-:S05]  /*0610*/  IMAD.WIDE R6, R33, 0x4, R6 ;  /* 0x0000000421067825 */ /* 0x004fca00078e0206 */
[----:B------:R-:W2:Y:S01]  /*0620*/  @!P0 LDG.E.EL R17, desc[UR6][R6.64] ;  /* 0x0000000606118981 */ /* 0x000ea2000c2e1900 */
[----:B---3--:R-:W-:-:S05]  /*0630*/  IMAD.WIDE R4, R33, 0x4, R4 ;  /* 0x0000000421047825 */ /* 0x008fca00078e0204 */
[----:B------:R3:W2:Y:S01]  /*0640*/  @!P0 LDG.E.EL R16, desc[UR6][R4.64] ;  /* 0x0000000604108981 */ /* 0x0006a2000c2e1900 */
[----:B------:R-:W-:Y:S01]  /*0650*/  IMAD.MOV.U32 R8, RZ, RZ, 0x3e800000 ;  /* 0x3e800000ff087424 */ /* 0x000fe200078e00ff */
[----:B0-----:R-:W-:-:S04]  /*0660*/  SHF.R.U32.HI R12, RZ, 0x4, R21 ;  /* 0x00000004ff0c7819 */ /* 0x001fc80000011615 */
[----:B---3--:R-:W-:Y:S02]  /*0670*/  SGXT.U32 R5, R12, 0x4 ;  /* 0x000000040c05781a */ /* 0x008fe40000000000 */
[----:B------:R-:W0:Y:S02]  /*0680*/  LDS R12, [R20+0x410] ;  /* 0x00041000140c7984 */ /* 0x000e240000000800 */
[----:B------:R-:W-:Y:S01]  /*0690*/  PRMT R24, R5, 0x6540, R24 ;  /* 0x0000654005187816 */ /* 0x000fe20000000018 */
[----:B------:R-:W3:Y:S01]  /*06a0*/  S2UR UR4, SR_CgaCtaId ;  /* 0x00000000000479c3 */ /* 0x000ee20000008800 */
[----:B------:R-:W-:Y:S01]  /*06b0*/  LOP3.LUT R21, R22, 0xf, R21, 0xf8, !PT ;  /* 0x0000000f16157812 */ /* 0x000fe200078ef815 */
[----:B------:R-:W-:Y:S02]  /*06c0*/  UMOV UR5, 0x400 ;  /* 0x0000040000057882 */ /* 0x000fe40000000000 */
[----:B---3--:R-:W-:Y:S01]  /*06d0*/  UPRMT UR4, UR4, 0x654, UR5 ;  /* 0x0000065404047896 */ /* 0x008fe20008000005 */
[----:B----4-:R-:W-:-:S04]  /*06e0*/  FADD R15, R15, 9.9999997473787516356e-06 ;  /* 0x3727c5ac0f0f7421 */ /* 0x010fc80000000000 */
[----:B------:R-:W3:Y:S02]  /*06f0*/  MUFU.SQRT R9, R15 ;  /* 0x0000000f00097308 */ /* 0x000ee40000002000 */
[C---:B---3--:R-:W-:Y:S02]  /*0700*/  FSETP.GT.AND P0, PT, R9.reuse, 8.50705917302346158658e+37, PT ;  /* 0x7e8000000900780b */ /* 0x048fe40003f04000 */
[----:B------:R-:W-:-:S11]  /*0710*/  FSETP.GEU.AND P1, PT, R9, 1.175494350822287508e-38, PT ;  /* 0x008000000900780b */ /* 0x000fd60003f2e000 */
[----:B------:R-:W-:-:S04]  /*0720*/  @P0 FMUL R9, R9, 0.25 ;  /* 0x3e80000009090820 */ /* 0x000fc80000400000 */
[----:B------:R-:W-:Y:S01]  /*0730*/  @!P1 FMUL R9, R9, 16777216 ;  /* 0x4b80000009099820 */ /* 0x000fe20000400000 */
[----:B------:R-:W-:Y:S02]  /*0740*/  FSEL R6, R8, 1, P0 ;  /* 0x3f80000008067808 */ /* 0x000fe40000000000 */
[----:B------:R-:W3:Y:S03]  /*0750*/  LDS R8, [R20+0x820] ;  /* 0x0008200014087984 */ /* 0x000ee60000000800 */
[----:B------:R-:W4:Y:S01]  /*0760*/  MUFU.RCP R9, R9 ;  /* 0x0000000900097308 */ /* 0x000f220000001000 */
[----:B------:R-:W-:-:S04]  /*0770*/  @!P1 FMUL R6, R6, 16777216 ;  /* 0x4b80000006069820 */ /* 0x000fc80000400000 */
[----:B----4-:R-:W-:Y:S02]  /*0780*/  FMUL R4, R9, R6 ;  /* 0x0000000609047220 */ /* 0x010fe40000400000 */
[----:B------:R-:W4:Y:S01]  /*0790*/  LDS R6, [R20+0xc30] ;  /* 0x000c300014067984 */ /* 0x000f220000000800 */
[--C-:B-1----:R-:W-:Y:S01]  /*07a0*/  FADD R5, R26, -R19.reuse ;  /* 0x800000131a057221 */ /* 0x102fe20000000000 */
[--C-:B------:R-:W-:Y:S01]  /*07b0*/  FADD R35, R11, -R19.reuse ;  /* 0x800000130b237221 */ /* 0x100fe20000000000 */
[--C-:B-----5:R-:W-:Y:S01]  /*07c0*/  FADD R11, R2, -R19.reuse ;  /* 0x80000013020b7221 */ /* 0x120fe20000000000 */
[--C-:B------:R-:W-:Y:S01]  /*07d0*/  FADD R27, R27, -R19.reuse ;  /* 0x800000131b1b7221 */ /* 0x100fe20000000000 */
[--C-:B------:R-:W-:Y:S01]  /*07e0*/  FADD R15, R10, -R19.reuse ;  /* 0x800000130a0f7221 */ /* 0x100fe20000000000 */
[--C-:B------:R-:W-:Y:S01]  /*07f0*/  FADD R7, R28, -R19.reuse ;  /* 0x800000131c077221 */ /* 0x100fe20000000000 */
[--C-:B------:R-:W-:Y:S01]  /*0800*/  FADD R33, R3, -R19.reuse ;  /* 0x8000001303217221 */ /* 0x100fe20000000000 */
[----:B------:R-:W-:Y:S01]  /*0810*/  FMUL R5, R4, R5 ;  /* 0x0000000504057220 */ /* 0x000fe20000400000 */
[--C-:B------:R-:W-:Y:S01]  /*0820*/  FADD R9, R30, -R19.reuse ;  /* 0x800000131e097221 */ /* 0x100fe20000000000 */
[--C-:B------:R-:W-:Y:S01]  /*0830*/  FADD R3, R14, -R19.reuse ;  /* 0x800000130e037221 */ /* 0x100fe20000000000 */
[----:B------:R-:W-:Y:S01]  /*0840*/  FMUL R11, R4, R11 ;  /* 0x0000000b040b7220 */ /* 0x000fe20000400000 */
[--C-:B------:R-:W-:Y:S01]  /*0850*/  FADD R29, R29, -R19.reuse ;  /* 0x800000131d1d7221 */ /* 0x100fe20000000000 */
[--C-:B------:R-:W-:Y:S01]  /*0860*/  FADD R31, R31, -R19.reuse ;  /* 0x800000131f1f7221 */ /* 0x100fe20000000000 */
[--C-:B------:R-:W-:Y:S01]  /*0870*/  FADD R13, R0, -R19.reuse ;  /* 0x80000013000d7221 */ /* 0x100fe20000000000 */
[--C-:B------:R-:W-:Y:S01]  /*0880*/  FADD R18, R18, -R19.reuse ;  /* 0x8000001312127221 */ /* 0x100fe20000000000 */
[--C-:B0-----:R-:W-:Y:S01]  /*0890*/  FADD R37, R12, -R19.reuse ;  /* 0x800000130c257221 */ /* 0x101fe20000000000 */
[C---:B------:R-:W-:Y:S01]  /*08a0*/  FMUL R14, R4.reuse, R15 ;  /* 0x0000000f040e7220 */ /* 0x040fe20000400000 */
[----:B------:R-:W-:Y:S01]  /*08b0*/  FMUL R27, R4, R27 ;  /* 0x0000001b041b7220 */ /* 0x000fe20000400000 */
[--C-:B---3--:R-:W-:Y:S01]  /*08c0*/  FADD R8, R8, -R19.reuse ;  /* 0x8000001308087221 */ /* 0x108fe20000000000 */
[--C-:B--2---:R-:W-:Y:S01]  /*08d0*/  FFMA R15, R5, R17, R16.reuse ;  /* 0x00000011050f7223 */ /* 0x104fe20000000010 */
[C---:B------:R-:W-:Y:S01]  /*08e0*/  FMUL R3, R4.reuse, R3 ;  /* 0x0000000304037220 */ /* 0x040fe20000400000 */
[C---:B------:R-:W-:Y:S01]  /*08f0*/  FMUL R2, R4.reuse, R9 ;  /* 0x0000000904027220 */ /* 0x040fe20000400000 */
[-CC-:B------:R-:W-:Y:S01]  /*0900*/  FFMA R5, R11, R17.reuse, R16.reuse ;  /* 0x000000110b057223 */ /* 0x180fe20000000010 */
[----:B------:R-:W-:Y:S01]  /*0910*/  FMUL R9, R4, R8 ;  /* 0x0000000804097220 */ /* 0x000fe20000400000 */
[----:B------:R-:W-:Y:S01]  /*0920*/  LOP3.LUT R11, R24, 0xe0, RZ, 0xfc, !PT ;  /* 0x000000e0180b7812 */ /* 0x000fe200078efcff */
[----:B------:R-:W-:Y:S01]  /*0930*/  FFMA R0, R27, R17, R16 ;  /* 0x000000111b007223 */ /* 0x000fe20000000010 */
[C---:B------:R-:W-:Y:S01]  /*0940*/  FMUL R28, R4.reuse, R29 ;  /* 0x0000001d041c7220 */ /* 0x040fe20000400000 */
[----:B------:R-:W-:Y:S01]  /*0950*/  FMUL R13, R4, R13 ;  /* 0x0000000d040d7220 */ /* 0x000fe20000400000 */
[----:B----4-:R-:W-:Y:S01]  /*0960*/  FADD R19, R6, -R19 ;  /* 0x8000001306137221 */ /* 0x010fe20000000000 */
[C---:B------:R-:W-:Y:S01]  /*0970*/  FMUL R6, R4.reuse, R7 ;  /* 0x0000000704067220 */ /* 0x040fe20000400000 */
[----:B------:R-:W-:-:S03]  /*0980*/  FMUL R7, R4, R18 ;  /* 0x0000001204077220 */ /* 0x000fc60000400000 */
[-CC-:B------:R-:W-:Y:S01]  /*0990*/  FFMA R27, R6, R17.reuse, R16.reuse ;  /* 0x00000011061b7223 */ /* 0x180fe20000000010 */
[-CC-:B------:R-:W-:Y:S01]  /*09a0*/  FFMA R6, R3, R17.reuse, R16.reuse ;  /* 0x0000001103067223 */ /* 0x180fe20000000010 */
[----:B------:R-:W-:Y:S01]  /*09b0*/  FFMA R3, R9, R17, R16 ;  /* 0x0000001109037223 */ /* 0x000fe20000000010 */
[----:B------:R-:W-:-:S04]  /*09c0*/  IMAD.HI R9, R11, 0x2aaaaaab, RZ ;  /* 0x2aaaaaab0b097827 */ /* 0x000fc800078e02ff */
[C---:B------:R-:W-:Y:S01]  /*09d0*/  FMUL R33, R4.reuse, R33 ;  /* 0x0000002104217220 */ /* 0x040fe20000400000 */
[C---:B------:R-:W-:Y:S01]  /*09e0*/  FMUL R35, R4.reuse, R35 ;  /* 0x0000002304237220 */ /* 0x040fe20000400000 */
[C---:B------:R-:W-:Y:S01]  /*09f0*/  FMUL R31, R4.reuse, R31 ;  /* 0x0000001f041f7220 */ /* 0x040fe20000400000 */
[C---:B------:R-:W-:Y:S01]  /*0a00*/  FMUL R37, R4.reuse, R37 ;  /* 0x0000002504257220 */ /* 0x040fe20000400000 */
[----:B------:R-:W-:Y:S01]  /*0a10*/  FMUL R29, R4, R19 ;  /* 0x00000013041d7220 */ /* 0x000fe20000400000 */
[----:B------:R-:W-:Y:S01]  /*0a20*/  FFMA R4, R7, R17, R16 ;  /* 0x0000001107047223 */ /* 0x000fe20000000010 */
[----:B------:R-:W-:Y:S02]  /*0a30*/  SHF.R.U32.HI R22, RZ, 0x1f, R9 ;  /* 0x0000001fff167819 */ /* 0x000fe40000011609 */
[----:B------:R-:W-:Y:S02]  /*0a40*/  LOP3.LUT R7, R24, 0xd0, RZ, 0xfc, !PT ;  /* 0x000000d018077812 */ /* 0x000fe400078efcff */
[----:B------:R-:W-:-:S03]  /*0a50*/  LEA.HI.SX32 R22, R9, R22, 0x1a ;  /* 0x0000001609167211 */ /* 0x000fc600078fd2ff */
[----:B------:R-:W-:-:S05]  /*0a60*/  IMAD.HI R9, R7, 0x2aaaaaab, RZ ;  /* 0x2aaaaaab07097827 */ /* 0x000fca00078e02ff */
[----:B------:R-:W-:Y:S01]  /*0a70*/  SHF.R.U32.HI R30, RZ, 0x1f, R9 ;  /* 0x0000001fff1e7819 */ /* 0x000fe20000011609 */
[----:B------:R-:W-:-:S03]  /*0a80*/  IMAD R32, R22, -0x180, R11 ;  /* 0xfffffe8016207824 */ /* 0x000fc600078e020b */
[----:B------:R-:W-:Y:S01]  /*0a90*/  LEA.HI.SX32 R30, R9, R30, 0x1a ;  /* 0x0000001e091e7211 */ /* 0x000fe200078fd2ff */
[----:B------:R-:W-:Y:S01]  /*0aa0*/  IMAD R9, R32, 0x3c1, R21 ;  /* 0x000003c120097824 */ /* 0x000fe200078e0215 */
[----:B------:R-:W-:-:S03]  /*0ab0*/  ISETP.GE.AND P0, PT, R21, 0x3c1, PT ;  /* 0x000003c11500780c */ /* 0x000fc60003f06270 */
[----:B------:R-:W-:Y:S01]  /*0ac0*/  IMAD R32, R30, -0x180, R7 ;  /* 0xfffffe801e207824 */ /* 0x000fe200078e0207 */
[----:B------:R-:W-:Y:S01]  /*0ad0*/  ISETP.LT.AND P1, PT, R11, 0x600, !P0 ;  /* 0x000006000b00780c */ /* 0x000fe20004721270 */
[-CC-:B------:R-:W-:Y:S01]  /*0ae0*/  FFMA R12, R13, R17.reuse, R16.reuse ;  /* 0x000000110d0c7223 */ /* 0x180fe20000000010 */
[----:B------:R-:W-:Y:S01]  /*0af0*/  LOP3.LUT R13, R24, 0x90, RZ, 0xfc, !PT ;  /* 0x00000090180d7812 */ /* 0x000fe200078efcff */
[----:B------:R-:W-:Y:S02]  /*0b00*/  IMAD R11, R32, 0x3c1, R21 ;  /* 0x000003c1200b7824 */ /* 0x000fe400078e0215 */
[-CC-:B------:R-:W-:Y:S01]  /*0b10*/  FFMA R8, R2, R17.reuse, R16.reuse ;  /* 0x0000001102087223 */ /* 0x180fe20000000010 */
[-CC-:B------:R-:W-:Y:S01]  /*0b20*/  FFMA R28, R28, R17.reuse, R16.reuse ;  /* 0x000000111c1c7223 */ /* 0x180fe20000000010 */
[-CC-:B------:R-:W-:Y:S01]  /*0b30*/  FFMA R19, R31, R17.reuse, R16.reuse ;  /* 0x000000111f137223 */ /* 0x180fe20000000010 */
[-CC-:B------:R-:W-:Y:S01]  /*0b40*/  FFMA R14, R14, R17.reuse, R16.reuse ;  /* 0x000000110e0e7223 */ /* 0x180fe20000000010 */
[-CC-:B------:R-:W-:Y:S01]  /*0b50*/  FFMA R18, R35, R17.reuse, R16.reuse ;  /* 0x0000001123127223 */ /* 0x180fe20000000010 */
[-CC-:B------:R-:W-:Y:S01]  /*0b60*/  FFMA R10, R33, R17.reuse, R16.reuse ;  /* 0x00000011210a7223 */ /* 0x180fe20000000010 */
[----:B------:R-:W-:Y:S01]  /*0b70*/  FFMA R2, R37, R17, R16 ;  /* 0x0000001125027223 */ /* 0x000fe20000000010 */
[----:B------:R-:W-:-:S02]  /*0b80*/  IMAD R11, R30, 0xf0400, R11 ;  /* 0x000f04001e0b7824 */ /* 0x000fc400078e020b */
[----:B------:R-:W-:Y:S01]  /*0b90*/  FFMA R16, R29, R17, R16 ;  /* 0x000000111d107223 */ /* 0x000fe20000000010 */
[----:B------:R-:W-:Y:S01]  /*0ba0*/  LEA.HI R30, R25, UR4, RZ, 0x1e ;  /* 0x00000004191e7c11 */ /* 0x000fe2000f8ff0ff */
[----:B------:R-:W-:Y:S01]  /*0bb0*/  IMAD.HI R17, R13, 0x2aaaaaab, RZ ;  /* 0x2aaaaaab0d117827 */ /* 0x000fe200078e02ff */
[----:B------:R-:W-:Y:S01]  /*0bc0*/  P2R R26, PR, RZ, 0x2 ;  /* 0x00000002ff1a7803 */ /* 0x000fe20000000000 */
[----:B------:R-:W-:Y:S01]  /*0bd0*/  BAR.SYNC.DEFER_BLOCKING 0x0 ;  /* 0x0000000000007b1d */ /* 0x000fe20000010000 */
[----:B------:R-:W-:Y:S01]  /*0be0*/  ISETP.LT.AND P1, PT, R7, 0x600, !P0 ;  /* 0x000006000700780c */ /* 0x000fe20004721270 */
[----:B------:R-:W-:Y:S01]  /*0bf0*/  IMAD R7, R25, 0x4, R30 ;  /* 0x0000000419077824 */ /* 0x000fe200078e021e */
[----:B------:R-:W-:-:S04]  /*0c00*/  SHF.R.U32.HI R30, RZ, 0x1f, R17 ;  /* 0x0000001fff1e7819 */ /* 0x000fc80000011611 */
[----:B------:R-:W-:-:S05]  /*0c10*/  LEA.HI.SX32 R30, R17, R30, 0x1a ;  /* 0x0000001e111e7211 */ /* 0x000fca00078fd2ff */
[----:B------:R-:W-:Y:S02]  /*0c20*/  IMAD R32, R30, -0x180, R13 ;  /* 0xfffffe801e207824 */ /* 0x000fe400078e020d */
[----:B------:R-:W-:Y:S02]  /*0c30*/  IMAD R9, R22, 0xf0400, R9 ;  /* 0x000f040016097824 */ /* 0x000fe400078e0209 */
[----:B------:R-:W-:Y:S01]  /*0c40*/  IMAD R17, R32, 0x3c1, R21 ;  /* 0x000003c120117824 */ /* 0x000fe200078e0215 */
[----:B------:R-:W-:Y:S02]  /*0c50*/  P2R R22, PR, RZ, 0x2 ;  /* 0x00000002ff167803 */ /* 0x000fe40000000000 */
[----:B------:R-:W-:Y:S01]  /*0c60*/  ISETP.LT.AND P1, PT, R13, 0x600, !P0 ;  /* 0x000006000d00780c */ /* 0x000fe20004721270 */
[----:B------:R-:W-:Y:S01]  /*0c70*/  IMAD R13, R30, 0xf0400, R17 ;  /* 0x000f04001e0d7824 */ /* 0x000fe200078e0211 */
[----:B------:R-:W-:Y:S02]  /*0c80*/  FSETP.GEU.AND P2, PT, R15, RZ, PT ;  /* 0x000000ff0f00720b */ /* 0x000fe40003f4e000 */
[----:B------:R-:W-:-:S02]  /*0c90*/  LOP3.LUT R17, R24, 0x80, RZ, 0xfc, !PT ;  /* 0x0000008018117812 */ /* 0x000fc400078efcff */
[----:B------:R-:W-:-:S03]  /*0ca0*/  FSEL R34, R15, RZ, P2 ;  /* 0x000000ff0f227208 */ /* 0x000fc60001000000 */
[----:B------:R-:W-:-:S05]  /*0cb0*/  IMAD.HI R15, R17, 0x2aaaaaab, RZ ;  /* 0x2aaaaaab110f7827 */ /* 0x000fca00078e02ff */
[----:B------:R-:W-:-:S04]  /*0cc0*/  SHF.R.U32.HI R30, RZ, 0x1f, R15 ;  /* 0x0000001fff1e7819 */ /* 0x000fc8000001160f */
[----:B------:R-:W-:-:S05]  /*0cd0*/  LEA.HI.SX32 R30, R15, R30, 0x1a ;  /* 0x0000001e0f1e7211 */ /* 0x000fca00078fd2ff */
[----:B------:R-:W-:Y:S01]  /*0ce0*/  IMAD R32, R30, -0x180, R17 ;  /* 0xfffffe801e207824 */ /* 0x000fe200078e0211 */
[----:B------:R-:W-:-:S03]  /*0cf0*/  FSETP.GEU.AND P3, PT, R0, RZ, PT ;  /* 0x000000ff0000720b */ /* 0x000fc60003f6e000 */
[----:B------:R-:W-:-:S04]  /*0d00*/  IMAD R15, R32, 0x3c1, R21 ;  /* 0x000003c1200f7824 */ /* 0x000fc800078e0215 */
[----:B------:R-:W-:Y:S01]  /*0d10*/  IMAD R15, R30, 0xf0400, R15 ;  /* 0x000f04001e0f7824 */ /* 0x000fe200078e020f */
[----:B------:R-:W-:Y:S02]  /*0d20*/  FSEL R30, R0, RZ, P3 ;  /* 0x000000ff001e7208 */ /* 0x000fe40001800000 */
[C---:B------:R-:W-:Y:S02]  /*0d30*/  FSETP.GEU.AND P3, PT, R27.reuse, RZ, PT ;  /* 0x000000ff1b00720b */ /* 0x040fe40003f6e000 */
[----:B------:R-:W-:Y:S02]  /*0d40*/  FSETP.GEU.AND P4, PT, R28, RZ, PT ;  /* 0x000000ff1c00720b */ /* 0x000fe40003f8e000 */
[----:B------:R-:W-:Y:S02]  /*0d50*/  FSEL R32, R27, RZ, P3 ;  /* 0x000000ff1b207208 */ /* 0x000fe40001800000 */
[----:B------:R-:W-:Y:S02]  /*0d60*/  FSETP.GEU.AND P3, PT, R8, RZ, PT ;  /* 0x000000ff0800720b */ /* 0x000fe40003f6e000 */
[----:B------:R-:W-:Y:S01]  /*0d70*/  LOP3.LUT R0, R24, 0xc0, RZ, 0xfc, !PT ;  /* 0x000000c018007812 */ /* 0x000fe200078efcff */
[----:B------:R0:W-:Y:S01]  /*0d80*/  STS [R7], R34 ;  /* 0x0000002207007388 */ /* 0x0001e20000000800 */
[----:B------:R-:W-:-:S02]  /*0d90*/  ISETP.LT.AND P2, PT, R17, 0x600, !P0 ;  /* 0x000006001100780c */ /* 0x000fc40004741270 */
[----:B------:R-:W-:Y:S01]  /*0da0*/  FSEL R36, R8, RZ, P3 ;  /* 0x000000ff08247208 */ /* 0x000fe20001800000 */
[----:B------:R-:W-:Y:S01]  /*0db0*/  IMAD.HI R17, R0, 0x2aaaaaab, RZ ;  /* 0x2aaaaaab00117827 */ /* 0x000fe200078e02ff */
[----:B------:R-:W-:Y:S02]  /*0dc0*/  LOP3.LUT R8, R24, 0xb0, RZ, 0xfc, !PT ;  /* 0x000000b018087812 */ /* 0x000fe400078efcff */
[----:B0-----:R-:W-:Y:S02]  /*0dd0*/  FSEL R34, R28, RZ, P4 ;  /* 0x000000ff1c227208 */ /* 0x001fe40002000000 */
[C---:B------:R-:W-:Y:S02]  /*0de0*/  FSETP.GEU.AND P4, PT, R19.reuse, RZ, PT ;  /* 0x000000ff1300720b */ /* 0x040fe40003f8e000 */
[----:B------:R-:W-:Y:S02]  /*0df0*/  LOP3.LUT R25, R24, 0x70, RZ, 0xfc, !PT ;  /* 0x0000007018197812 */ /* 0x000fe400078efcff */
[----:B------:R-:W-:Y:S01]  /*0e00*/  FSEL R29, R19, RZ, P4 ;  /* 0x000000ff131d7208 */ /* 0x000fe20002000000 */
[----:B------:R-:W-:Y:S01]  /*0e10*/  IMAD.HI R19, R8, 0x2aaaaaab, RZ ;  /* 0x2aaaaaab08137827 */ /* 0x000fe200078e02ff */
[----:B------:R-:W-:-:S03]  /*0e20*/  SHF.R.U32.HI R28, RZ, 0x1f, R17 ;  /* 0x0000001fff1c7819 */ /* 0x000fc60000011611 */
[----:B------:R-:W-:Y:S01]  /*0e30*/  IMAD.HI R27, R25, 0x2aaaaaab, RZ ;  /* 0x2aaaaaab191b7827 */ /* 0x000fe200078e02ff */
[----:B------:R-:W-:Y:S02]  /*0e40*/  LEA.HI.SX32 R17, R17, R28, 0x1a ;  /* 0x0000001c11117211 */ /* 0x000fe400078fd2ff */
[----:B------:R-:W-:-:S04]  /*0e50*/  SHF.R.U32.HI R28, RZ, 0x1f, R19 ;  /* 0x0000001fff1c7819 */ /* 0x000fc80000011613 */
[----:B------:R-:W-:Y:S02]  /*0e60*/  LEA.HI.SX32 R19, R19, R28, 0x1a ;  /* 0x0000001c13137211 */ /* 0x000fe400078fd2ff */
[----:B------:R-:W-:Y:S02]  /*0e70*/  SHF.R.U32.HI R28, RZ, 0x1f, R27 ;  /* 0x0000001fff1c7819 */ /* 0x000fe4000001161b */
[C---:B------:R-:W-:Y:S02]  /*0e80*/  FSETP.GEU.AND P4, PT, R14.reuse, RZ, PT ;  /* 0x000000ff0e00720b */ /* 0x040fe40003f8e000 */
[----:B------:R-:W-:Y:S01]  /*0e90*/  LEA.HI.SX32 R28, R27, R28, 0x1a ;  /* 0x0000001c1b1c7211 */ /* 0x000fe200078fd2ff */
[----:B------:R0:W-:Y:S01]  /*0ea0*/  STS [R7+0x4], R30 ;  /* 0x0000041e07007388 */ /* 0x0001e20000000800 */
[----:B------:R-:W-:Y:S02]  /*0eb0*/  FSEL R14, R14, RZ, P4 ;  /* 0x000000ff0e0e7208 */ /* 0x000fe40002000000 */
[----:B------:R-:W-:-:S02]  /*0ec0*/  FSETP.GEU.AND P4, PT, R18, RZ, PT ;  /* 0x000000ff1200720b */ /* 0x000fc40003f8e000 */
[----:B------:R-:W-:Y:S01]  /*0ed0*/  ISETP.LT.AND P3, PT, R25, 0x600, !P0 ;  /* 0x000006001900780c */ /* 0x000fe20004761270 */
[----:B0-----:R-:W-:Y:S01]  /*0ee0*/  IMAD R30, R28, -0x180, R25 ;  /* 0xfffffe801c1e7824 */ /* 0x001fe200078e0219 */
[----:B------:R-:W-:Y:S02]  /*0ef0*/  FSEL R18, R18, RZ, P4 ;  /* 0x000000ff12127208 */ /* 0x000fe40002000000 */
[----:B------:R-:W-:Y:S01]  /*0f00*/  FSETP.GEU.AND P4, PT, R10, RZ, PT ;  /* 0x000000ff0a00720b */ /* 0x000fe20003f8e000 */
[----:B------:R-:W-:-:S04]  /*0f10*/  IMAD R25, R30, 0x3c1, R21 ;  /* 0x000003c11e197824 */ /* 0x000fc800078e0215 */
[----:B------:R-:W-:Y:S01]  /*0f20*/  IMAD R25, R28, 0xf0400, R25 ;  /* 0x000f04001c197824 */ /* 0x000fe200078e0219 */
[----:B------:R-:W-:Y:S02]  /*0f30*/  FSEL R28, R10, RZ, P4 ;  /* 0x000000ff0a1c7208 */ /* 0x000fe40002000000 */
[----:B------:R-:W-:-:S04]  /*0f40*/  FSETP.GEU.AND P4, PT, R12, RZ, PT ;  /* 0x000000ff0c00720b */ /* 0x000fc80003f8e000 */
[----:B------:R-:W-:Y:S02]  /*0f50*/  FSEL R30, R12, RZ, P4 ;  /* 0x000000ff0c1e7208 */ /* 0x000fe40002000000 */
[C---:B------:R-:W-:Y:S01]  /*0f60*/  FSETP.GEU.AND P4, PT, R5.reuse, RZ, PT ;  /* 0x000000ff0500720b */ /* 0x040fe20003f8e000 */
[----:B------:R0:W-:Y:S01]  /*0f70*/  STS [R7+0x8], R32 ;  /* 0x0000082007007388 */ /* 0x0001e20000000800 */
[C---:B------:R-:W-:Y:S02]  /*0f80*/  LOP3.LUT R12, R24.reuse, 0x60, RZ, 0xfc, !PT ;  /* 0x00000060180c7812 */ /* 0x040fe400078efcff */
[----:B------:R-:W-:Y:S01]  /*0f90*/  LOP3.LUT R10, R24, 0xa0, RZ, 0xfc, !PT ;  /* 0x000000a0180a7812 */ /* 0x000fe200078efcff */
[----:B------:R1:W-:Y:S01]  /*0fa0*/  STS [R7+0xc], R34 ;  /* 0x00000c2207007388 */ /* 0x0003e20000000800 */
[----:B0-----:R-:W-:Y:S02]  /*0fb0*/  FSEL R32, R5, RZ, P4 ;  /* 0x000000ff05207208 */ /* 0x001fe40002000000 */
[----:B------:R-:W-:Y:S01]  /*0fc0*/  FSETP.GEU.AND P4, PT, R6, RZ, PT ;  /* 0x000000ff0600720b */ /* 0x000fe20003f8e000 */
[----:B------:R0:W-:Y:S01]  /*0fd0*/  STS [R7+0x14], R29 ;  /* 0x0000141d07007388 */ /* 0x0001e20000000800 */
[----:B------:R-:W-:-:S02]  /*0fe0*/  IMAD.HI R27, R10, 0x2aaaaaab, RZ ;  /* 0x2aaaaaab0a1b7827 */ /* 0x000fc400078e02ff */
[----:B-1----:R-:W-:Y:S02]  /*0ff0*/  FSEL R34, R6, RZ, P4 ;  /* 0x000000ff06227208 */ /* 0x002fe40002000000 */
[----:B------:R-:W-:Y:S01]  /*1000*/  FSETP.GEU.AND P4, PT, R4, RZ, PT ;  /* 0x000000ff0400720b */ /* 0x000fe20003f8e000 */
[----:B0-----:R-:W-:Y:S01]  /*1010*/  IMAD.HI R29, R12, 0x2aaaaaab, RZ ;  /* 0x2aaaaaab0c1d7827 */ /* 0x001fe200078e02ff */
[----:B------:R0:W-:Y:S02]  /*1020*/  STS [R7+0x18], R14 ;  /* 0x0000180e07007388 */ /* 0x0001e40000000800 */
[----:B------:R-:W-:Y:S02]  /*1030*/  FSEL R4, R4, RZ, P4 ;  /* 0x000000ff04047208 */ /* 0x000fe40002000000 */
[----:B------:R-:W-:Y:S02]  /*1040*/  FSETP.GEU.AND P4, PT, R2, RZ, PT ;  /* 0x000000ff0200720b */ /* 0x000fe40003f8e000 */
[----:B------:R-:W-:-:S02]  /*1050*/  SHF.R.U32.HI R6, RZ, 0x1f, R29 ;  /* 0x0000001fff067819 */ /* 0x000fc4000001161d */
[----:B0-----:R-:W-:Y:S02]  /*1060*/  SHF.R.U32.HI R14, RZ, 0x1f, R27 ;  /* 0x0000001fff0e7819 */ /* 0x001fe4000001161b */
[----:B------:R-:W-:Y:S02]  /*1070*/  LEA.HI.SX32 R29, R29, R6, 0x1a ;  /* 0x000000061d1d7211 */ /* 0x000fe400078fd2ff */
[----:B------:R-:W-:Y:S02]  /*1080*/  LEA.HI.SX32 R27, R27, R14, 0x1a ;  /* 0x0000000e1b1b7211 */ /* 0x000fe400078fd2ff */
[----:B------:R-:W-:Y:S02]  /*1090*/  FSEL R6, R2, RZ, P4 ;  /* 0x000000ff02067208 */ /* 0x000fe40002000000 */
[----:B------:R-:W-:Y:S02]  /*10a0*/  LOP3.LUT R14, R24, 0x50, RZ, 0xfc, !PT ;  /* 0x00000050180e7812 */ /* 0x000fe400078efcff */
[----:B------:R-:W-:Y:S01]  /*10b0*/  FSETP.GEU.AND P4, PT, R3, RZ, PT ;  /* 0x000000ff0300720b */ /* 0x000fe20003f8e000 */
[----:B------:R0:W-:Y:S02]  /*10c0*/  STS [R7+0x20], R28 ;  /* 0x0000201c07007388 */ /* 0x0001e40000000800 */
[----:B------:R-:W-:-:S02]  /*10d0*/  IMAD.HI R31, R14, 0x2aaaaaab, RZ ;  /* 0x2aaaaaab0e1f7827 */ /* 0x000fc400078e02ff */
[----:B------:R1:W-:Y:S01]  /*10e0*/  STS [R7+0x1c], R18 ;  /* 0x00001c1207007388 */ /* 0x0003e20000000800 */
[----:B0-----:R-:W-:Y:S02]  /*10f0*/  FSEL R28, R3, RZ, P4 ;  /* 0x000000ff031c7208 */ /* 0x001fe40002000000 */
[----:B------:R-:W-:Y:S02]  /*1100*/  FSETP.GEU.AND P4, PT, R16, RZ, PT ;  /* 0x000000ff1000720b */ /* 0x000fe40003f8e000 */
[----:B-1----:R-:W-:Y:S01]  /*1110*/  LOP3.LUT R18, R24, 0x40, RZ, 0xfc, !PT ;  /* 0x0000004018127812 */ /* 0x002fe200078efcff */
[----:B------:R0:W-:Y:S01]  /*1120*/  STS [R7+0x24], R30 ;  /* 0x0000241e07007388 */ /* 0x0001e20000000800 */
[----:B------:R-:W-:-:S03]  /*1130*/  SHF.R.U32.HI R2, RZ, 0x1f, R31 ;  /* 0x0000001fff027819 */ /* 0x000fc6000001161f */
[----:B------:R-:W-:Y:S01]  /*1140*/  IMAD.HI R33, R18, 0x2aaaaaab, RZ ;  /* 0x2aaaaaab12217827 */ /* 0x000fe200078e02ff */
[----:B------:R1:W-:Y:S01]  /*1150*/  STS [R7+0x30], R4 ;  /* 0x0000300407007388 */ /* 0x0003e20000000800 */
[----:B0-----:R-:W-:Y:S02]  /*1160*/  FSEL R30, R16, RZ, P4 ;  /* 0x000000ff101e7208 */ /* 0x001fe40002000000 */
[C---:B------:R-:W-:Y:S02]  /*1170*/  LOP3.LUT R16, R24.reuse, 0x30, RZ, 0xfc, !PT ;  /* 0x0000003018107812 */ /* 0x040fe400078efcff */
[----:B------:R-:W-:Y:S02]  /*1180*/  LEA.HI.SX32 R31, R31, R2, 0x1a ;  /* 0x000000021f1f7211 */ /* 0x000fe400078fd2ff */
[----:B------:R-:W-:Y:S01]  /*1190*/  LOP3.LUT R2, R24, 0x20, RZ, 0xfc, !PT ;  /* 0x0000002018027812 */ /* 0x000fe200078efcff */
[----:B------:R-:W-:Y:S01]  /*11a0*/  IMAD.HI R35, R16, 0x2aaaaaab, RZ ;  /* 0x2aaaaaab10237827 */ /* 0x000fe200078e02ff */
[----:B-1----:R-:W-:-:S03]  /*11b0*/  SHF.R.U32.HI R4, RZ, 0x1f, R33 ;  /* 0x0000001fff047819 */ /* 0x002fc60000011621 */
[----:B------:R-:W-:Y:S01]  /*11c0*/  IMAD.HI R3, R2, 0x2aaaaaab, RZ ;  /* 0x2aaaaaab02037827 */ /* 0x000fe200078e02ff */
[----:B------:R-:W-:Y:S02]  /*11d0*/  LEA.HI.SX32 R33, R33, R4, 0x1a ;  /* 0x0000000421217211 */ /* 0x000fe400078fd2ff */
[----:B------:R-:W-:-:S04]  /*11e0*/  SHF.R.U32.HI R4, RZ, 0x1f, R35 ;  /* 0x0000001fff047819 */ /* 0x000fc80000011623 */
[----:B------:R-:W-:Y:S02]  /*11f0*/  LEA.HI.SX32 R35, R35, R4, 0x1a ;  /* 0x0000000423237211 */ /* 0x000fe400078fd2ff */
[----:B------:R-:W-:-:S04]  /*1200*/  SHF.R.U32.HI R4, RZ, 0x1f, R3 ;  /* 0x0000001fff047819 */ /* 0x000fc80000011603 */
[----:B------:R-:W-:Y:S02]  /*1210*/  LEA.HI.SX32 R3, R3, R4, 0x1a ;  /* 0x0000000403037211 */ /* 0x000fe400078fd2ff */
[----:B------:R-:W-:-:S03]  /*1220*/  ISETP.LT.AND P4, PT, R2, 0x600, !P0 ;  /* 0x000006000200780c */ /* 0x000fc60004781270 */
[----:B------:R-:W-:Y:S01]  /*1230*/  IMAD R4, R3, -0x180, R2 ;  /* 0xfffffe8003047824 */ /* 0x000fe200078e0202 */
[----:B------:R-:W-:-:S03]  /*1240*/  LOP3.LUT R2, R24, 0x10, RZ, 0xfc, !PT ;  /* 0x0000001018027812 */ /* 0x000fc600078efcff */
[----:B------:R-:W-:-:S04]  /*1250*/  IMAD R4, R4, 0x3c1, R21 ;  /* 0x000003c104047824 */ /* 0x000fc800078e0215 */
[----:B------:R-:W-:Y:S02]  /*1260*/  IMAD R37, R3, 0xf0400, R4 ;  /* 0x000f040003257824 */ /* 0x000fe400078e0204 */
[----:B------:R-:W-:-:S05]  /*1270*/  IMAD.HI R3, R2, 0x2aaaaaab, RZ ;  /* 0x2aaaaaab02037827 */ /* 0x000fca00078e02ff */
[----:B------:R-:W-:-:S04]  /*1280*/  SHF.R.U32.HI R4, RZ, 0x1f, R3 ;  /* 0x0000001fff047819 */ /* 0x000fc80000011603 */
[----:B------:R-:W-:Y:S02]  /*1290*/  LEA.HI.SX32 R3, R3, R4, 0x1a ;  /* 0x0000000403037211 */ /* 0x000fe400078fd2ff */
[----:B------:R-:W-:-:S03]  /*12a0*/  ISETP.LT.AND P5, PT, R2, 0x600, !P0 ;  /* 0x000006000200780c */ /* 0x000fc600047a1270 */
[C---:B------:R-:W-:Y:S02]  /*12b0*/  IMAD R4, R3.reuse, -0x180, R2 ;  /* 0xfffffe8003047824 */ /* 0x040fe400078e0202 */
[----:B------:R-:W-:Y:S01]  /*12c0*/  IMAD.HI R2, R24, 0x2aaaaaab, RZ ;  /* 0x2aaaaaab18027827 */ /* 0x000fe200078e02ff */
[----:B------:R-:W-:Y:S03]  /*12d0*/  STS [R7+0x10], R36 ;  /* 0x0000102407007388 */ /* 0x000fe60000000800 */
[----:B------:R-:W-:Y:S01]  /*12e0*/  IMAD R4, R4, 0x3c1, R21 ;  /* 0x000003c104047824 */ /* 0x000fe200078e0215 */
[----:B------:R-:W-:Y:S04]  /*12f0*/  STS [R7+0x28], R32 ;  /* 0x0000282007007388 */ /* 0x000fe80000000800 */
[----:B------:R-:W-:Y:S04]  /*1300*/  STS [R7+0x2c], R34 ;  /* 0x00002c2207007388 */ /* 0x000fe80000000800 */
[----:B------:R-:W-:Y:S04]  /*1310*/  STS [R7+0x34], R6 ;  /* 0x0000340607007388 */ /* 0x000fe80000000800 */
[----:B------:R-:W-:Y:S04]  /*1320*/  STS [R7+0x38], R28 ;  /* 0x0000381c07007388 */ /* 0x000fe80000000800 */
[----:B------:R0:W-:Y:S02]  /*1330*/  STS [R7+0x3c], R30 ;  /* 0x00003c1e07007388 */ /* 0x0001e40000000800 */
[----:B0-----:R-:W-:Y:S01]  /*1340*/  IMAD R7, R3, 0xf0400, R4 ;  /* 0x000f040003077824 */ /* 0x001fe200078e0204 */
[----:B------:R-:W-:-:S04]  /*1350*/  SHF.R.U32.HI R3, RZ, 0x1f, R2 ;  /* 0x0000001fff037819 */ /* 0x000fc80000011602 */
[----:B------:R-:W-:-:S05]  /*1360*/  LEA.HI.SX32 R3, R2, R3, 0x1a ;  /* 0x0000000302037211 */ /* 0x000fca00078fd2ff */
[----:B------:R-:W-:-:S04]  /*1370*/  IMAD R2, R3, -0x180, R24 ;  /* 0xfffffe8003027824 */ /* 0x000fc800078e0218 */
[----:B------:R-:W-:-:S04]  /*1380*/  IMAD R2, R2, 0x3c1, R21 ;  /* 0x000003c102027824 */ /* 0x000fc800078e0215 */
[----:B------:R-:W-:Y:S02]  /*1390*/  IMAD R5, R3, 0xf0400, R2 ;  /* 0x000f040003057824 */ /* 0x000fe400078e0202 */
[----:B------:R-:W0:Y:S02]  /*13a0*/  S2R R2, SR_TID.X ;  /* 0x0000000000027919 */ /* 0x000e240000002100 */
[----:B0-----:R-:W-:-:S04]  /*13b0*/  SHF.R.U32.HI R2, RZ, 0x2, R2 ;  /* 0x00000002ff027819 */ /* 0x001fc80000011602 */
[----:B------:R-:W-:-:S05]  /*13c0*/  LOP3.LUT R3, R2, 0x3c, RZ, 0xc0, !PT ;  /* 0x0000003c02037812 */ /* 0x000fca00078ec0ff */
[----:B------:R-:W-:Y:S01]  /*13d0*/  IMAD.IADD R28, R20, 0x1, R3 ;  /* 0x00000001141c7824 */ /* 0x000fe200078e0203 */
[----:B------:R-:W-:Y:S08]  /*13e0*/  BAR.SYNC.DEFER_BLOCKING 0x0 ;  /* 0x0000000000007b1d */ /* 0x000ff00000010000 */
[----:B------:R-:W0:Y:S01]  /*13f0*/  LDC.64 R2, c[0x0][0x238] ;  /* 0x00008e00ff027b82 */ /* 0x000e220000000a00 */
[----:B------:R-:W1:Y:S01]  /*1400*/  LDS R28, [R28] ;  /* 0x000000001c1c7984 */ /* 0x000e620000000800 */
[----:B------:R-:W-:-:S02]  /*1410*/  ISETP.LT.AND P6, PT, R24, 0x600, !P0 ;  /* 0x000006001800780c */ /* 0x000fc400047c1270 */
[----:B------:R-:W-:-:S04]  /*1420*/  LOP3.LUT R6, R23, 0x100, RZ, 0xfc, !PT ;  /* 0x0000010017067812 */ /* 0x000fc800078efcff */
[----:B------:R-:W-:Y:S01]  /*1430*/  SHF.R.U32.HI R6, RZ, 0x2, R6 ;  /* 0x00000002ff067819 */ /* 0x000fe20000011606 */
[----:B0-----:R-:W-:-:S03]  /*1440*/  IMAD.WIDE R4, R5, 0x4, R2 ;  /* 0x0000000405047825 */ /* 0x001fc600078e0202 */
[----:B------:R-:W-:-:S03]  /*1450*/  LOP3.LUT R6, R6, 0x7c, RZ, 0xc0, !PT ;  /* 0x0000007c06067812 */ /* 0x000fc600078ec0ff */
[----:B-1----:R-:W-:Y:S01]  /*1460*/  @P6 STG.E desc[UR6][R4.64], R28 ;  /* 0x0000001c04006986 */ /* 0x002fe2000c101906 */
[----:B------:R-:W-:Y:S01]  /*1470*/  ISETP.NE.AND P6, PT, R26, RZ, PT ;  /* 0x000000ff1a00720c */ /* 0x000fe20003fc5270 */
[----:B------:R-:W-:-:S06]  /*1480*/  IMAD.IADD R26, R20, 0x1, R6 ;  /* 0x00000001141a7824 */ /* 0x000fcc00078e0206 */
[----:B------:R-:W0:Y:S01]  /*1490*/  LDS R26, [R26+0x400] ;  /* 0x000400001a1a7984 */ /* 0x000e220000000800 */
[----:B------:R-:W-:-:S05]  /*14a0*/  IMAD.WIDE R6, R7, 0x4, R2 ;  /* 0x0000000407067825 */ /* 0x000fca00078e0202 */
[----:B0-----:R0:W-:Y:S01]  /*14b0*/  @P5 STG.E desc[UR6][R6.64], R26 ;  /* 0x0000001a06005986 */ /* 0x0011e2000c101906 */
[----:B------:R-:W-:Y:S02]  /*14c0*/  ISETP.NE.AND P5, PT, R22, RZ, PT ;  /* 0x000000ff1600720c */ /* 0x000fe40003fa5270 */
[----:B------:R-:W-:-:S04]  /*14d0*/  LOP3.LUT R22, R23, 0x200, RZ, 0xfc, !PT ;  /* 0x0000020017167812 */ /* 0x000fc800078efcff */
[----:B------:R-:W-:-:S04]  /*14e0*/  SHF.R.U32.HI R22, RZ, 0x2, R22 ;  /* 0x00000002ff167819 */ /* 0x000fc80000011616 */
[----:B------:R-:W-:-:S05]  /*14f0*/  LOP3.LUT R22, R22, 0xbc, RZ, 0xc0, !PT ;  /* 0x000000bc16167812 */ /* 0x000fca00078ec0ff */
[----:B------:R-:W-:-:S06]  /*1500*/  IMAD.IADD R22, R20, 0x1, R22 ;  /* 0x0000000114167824 */ /* 0x000fcc00078e0216 */
[----:B------:R-:W1:Y:S01]  /*1510*/  LDS R22, [R22+0x800] ;  /* 0x0008000016167984 */ /* 0x000e620000000800 */
[----:B------:R-:W-:Y:S01]  /*1520*/  IMAD.WIDE R4, R37, 0x4, R2 ;  /* 0x0000000425047825 */ /* 0x000fe200078e0202 */
[----:B0-----:R-:W-:-:S04]  /*1530*/  LOP3.LUT R6, R23, 0x300, RZ, 0xfc, !PT ;  /* 0x0000030017067812 */ /* 0x001fc800078efcff */
[----:B------:R-:W-:Y:S01]  /*1540*/  SHF.R.U32.HI R6, RZ, 0x2, R6 ;  /* 0x00000002ff067819 */ /* 0x000fe20000011606 */
[----:B-1----:R0:W-:Y:S01]  /*1550*/  @P4 STG.E desc[UR6][R4.64], R22 ;  /* 0x0000001604004986 */ /* 0x0021e2000c101906 */
[----:B------:R-:W-:Y:S01]  /*1560*/  ISETP.LT.AND P4, PT, R16, 0x600, !P0 ;  /* 0x000006001000780c */ /* 0x000fe20004781270 */
[----:B------:R-:W-:-:S04]  /*1570*/  IMAD R16, R35, -0x180, R16 ;  /* 0xfffffe8023107824 */ /* 0x000fc800078e0210 */
[----:B------:R-:W-:-:S04]  /*1580*/  IMAD R16, R16, 0x3c1, R21 ;  /* 0x000003c110107824 */ /* 0x000fc800078e0215 */
[----:B------:R-:W-:Y:S01]  /*1590*/  IMAD R7, R35, 0xf0400, R16 ;  /* 0x000f040023077824 */ /* 0x000fe200078e0210 */
        /* <DEDUP_REMOVED lines=34> */
[----:B------:R-:W-:-:S05]  /*17c0*/  IMAD.IADD R12, R20, 0x1, R29 ;  /* 0x00000001140c7824 */ /* 0x000fca00078e021d */
[----:B------:R1:W2:Y:S01]  /*17d0*/  LDS R33, [R12+0x1800] ;  /* 0x001800000c217984 */ /* 0x0002a20000000800 */
[C---:B------:R-:W-:Y:S02]  /*17e0*/  LOP3.LUT R4, R23.reuse, 0x700, RZ, 0xfc, !PT ;  /* 0x0000070017047812 */ /* 0x040fe400078efcff */
[----:B0-----:R-:W-:Y:S02]  /*17f0*/  LOP3.LUT R6, R23, 0x800, RZ, 0xfc, !PT ;  /* 0x0000080017067812 */ /* 0x001fe400078efcff */
[----:B------:R-:W-:Y:S02]  /*1800*/  SHF.R.U32.HI R4, RZ, 0x2, R4 ;  /* 0x00000002ff047819 */ /* 0x000fe40000011604 */
[----:B------:R-:W-:Y:S02]  /*1810*/  SHF.R.U32.HI R6, RZ, 0x2, R6 ;  /* 0x00000002ff067819 */ /* 0x000fe40000011606 */
[----:B------:R-:W-:Y:S02]  /*1820*/  LOP3.LUT R7, R4, 0x1fc, RZ, 0xc0, !PT ;  /* 0x000001fc04077812 */ /* 0x000fe400078ec0ff */
[----:B------:R-:W-:-:S03]  /*1830*/  LOP3.LUT R31, R6, 0x23c, RZ, 0xc0, !PT ;  /* 0x0000023c061f7812 */ /* 0x000fc600078ec0ff */
[C---:B------:R-:W-:Y:S02]  /*1840*/  IMAD.IADD R7, R20.reuse, 0x1, R7 ;  /* 0x0000000114077824 */ /* 0x040fe400078e0207 */
[----:B------:R-:W-:Y:S01]  /*1850*/  IMAD.IADD R31, R20, 0x1, R31 ;  /* 0x00000001141f7824 */ /* 0x000fe200078e021f */
[----:B------:R-:W-:Y:S02]  /*1860*/  LOP3.LUT R6, R23, 0x900, RZ, 0xfc, !PT ;  /* 0x0000090017067812 */ /* 0x000fe400078efcff */
[----:B------:R0:W3:Y:S01]  /*1870*/  LDS R29, [R7+0x1c00] ;  /* 0x001c0000071d7984 */ /* 0x0000e20000000800 */
[----:B------:R-:W-:-:S03]  /*1880*/  IMAD.WIDE R4, R5, 0x4, R2 ;  /* 0x0000000405047825 */ /* 0x000fc600078e0202 */
[----:B------:R-:W4:Y:S01]  /*1890*/  LDS R31, [R31+0x2000] ;  /* 0x002000001f1f7984 */ /* 0x000f220000000800 */
[C---:B-1----:R-:W-:Y:S02]  /*18a0*/  LOP3.LUT R12, R23.reuse, 0xa00, RZ, 0xfc, !PT ;  /* 0x00000a00170c7812 */ /* 0x042fe400078efcff */
[----:B------:R-:W-:Y:S02]  /*18b0*/  SHF.R.U32.HI R6, RZ, 0x2, R6 ;  /* 0x00000002ff067819 */ /* 0x000fe40000011606 */
[C---:B------:R-:W-:Y:S02]  /*18c0*/  LOP3.LUT R14, R23.reuse, 0xb00, RZ, 0xfc, !PT ;  /* 0x00000b00170e7812 */ /* 0x040fe400078efcff */
[C---:B------:R-:W-:Y:S02]  /*18d0*/  LOP3.LUT R16, R23.reuse, 0xc00, RZ, 0xfc, !PT ;  /* 0x00000c0017107812 */ /* 0x040fe400078efcff */
[----:B------:R-:W-:Y:S02]  /*18e0*/  LOP3.LUT R18, R23, 0xd00, RZ, 0xfc, !PT ;  /* 0x00000d0017127812 */ /* 0x000fe400078efcff */
[----:B------:R-:W-:-:S02]  /*18f0*/  SHF.R.U32.HI R12, RZ, 0x2, R12 ;  /* 0x00000002ff0c7819 */ /* 0x000fc4000001160c */
[----:B------:R-:W-:Y:S01]  /*1900*/  SHF.R.U32.HI R14, RZ, 0x2, R14 ;  /* 0x00000002ff0e7819 */ /* 0x000fe2000001160e */
[----:B--2---:R1:W-:Y:S01]  /*1910*/  @P4 STG.E desc[UR6][R4.64], R33 ;  /* 0x0000002104004986 */ /* 0x0043e2000c101906 */
[----:B------:R-:W-:Y:S02]  /*1920*/  SHF.R.U32.HI R16, RZ, 0x2, R16 ;  /* 0x00000002ff107819 */ /* 0x000fe40000011610 */
[----:B------:R-:W-:Y:S02]  /*1930*/  SHF.R.U32.HI R18, RZ, 0x2, R18 ;  /* 0x00000002ff127819 */ /* 0x000fe40000011612 */
[----:B0-----:R-:W-:Y:S02]  /*1940*/  LOP3.LUT R7, R12, 0x2bc, RZ, 0xc0, !PT ;  /* 0x000002bc0c077812 */ /* 0x001fe400078ec0ff */
[----:B-1----:R-:W-:Y:S02]  /*1950*/  LOP3.LUT R4, R23, 0xe00, RZ, 0xfc, !PT ;  /* 0x00000e0017047812 */ /* 0x002fe400078efcff */
[----:B------:R-:W-:-:S02]  /*1960*/  LOP3.LUT R5, R6, 0x27c, RZ, 0xc0, !PT ;  /* 0x0000027c06057812 */ /* 0x000fc400078ec0ff */
[----:B------:R-:W-:Y:S02]  /*1970*/  SHF.R.U32.HI R4, RZ, 0x2, R4 ;  /* 0x00000002ff047819 */ /* 0x000fe40000011604 */
[----:B------:R-:W-:Y:S01]  /*1980*/  LOP3.LUT R33, R14, 0x2fc, RZ, 0xc0, !PT ;  /* 0x000002fc0e217812 */ /* 0x000fe200078ec0ff */
[----:B------:R-:W-:Y:S01]  /*1990*/  IMAD.IADD R26, R20, 0x1, R5 ;  /* 0x00000001141a7824 */ /* 0x000fe200078e0205 */
[----:B------:R-:W-:Y:S02]  /*19a0*/  LOP3.LUT R5, R16, 0x33c, RZ, 0xc0, !PT ;  /* 0x0000033c10057812 */ /* 0x000fe400078ec0ff */
[----:B------:R-:W-:Y:S01]  /*19b0*/  LOP3.LUT R35, R18, 0x37c, RZ, 0xc0, !PT ;  /* 0x0000037c12237812 */ /* 0x000fe200078ec0ff */
[----:B------:R-:W-:Y:S01]  /*19c0*/  IMAD.IADD R22, R20, 0x1, R7 ;  /* 0x0000000114167824 */ /* 0x000fe200078e0207 */
[----:B------:R-:W-:Y:S01]  /*19d0*/  LOP3.LUT R37, R4, 0x3bc, RZ, 0xc0, !PT ;  /* 0x000003bc04257812 */ /* 0x000fe200078ec0ff */
[C---:B------:R-:W-:Y:S01]  /*19e0*/  IMAD.IADD R18, R20.reuse, 0x1, R33 ;  /* 0x0000000114127824 */ /* 0x040fe200078e0221 */
[----:B------:R-:W0:Y:S01]  /*19f0*/  LDS R26, [R26+0x2400] ;  /* 0x002400001a1a7984 */ /* 0x000e220000000800 */
[----:B------:R-:W-:-:S02]  /*1a00*/  IMAD.IADD R16, R20, 0x1, R5 ;  /* 0x0000000114107824 */ /* 0x000fc400078e0205 */
[C---:B------:R-:W-:Y:S01]  /*1a10*/  IMAD.IADD R14, R20.reuse, 0x1, R35 ;  /* 0x00000001140e7824 */ /* 0x040fe200078e0223 */
[----:B------:R-:W1:Y:S01]  /*1a20*/  LDS R22, [R22+0x2800] ;  /* 0x0028000016167984 */ /* 0x000e620000000800 */
[----:B------:R-:W-:-:S03]  /*1a30*/  IMAD.IADD R12, R20, 0x1, R37 ;  /* 0x00000001140c7824 */ /* 0x000fc600078e0225 */
[----:B------:R-:W2:Y:S04]  /*1a40*/  LDS R18, [R18+0x2c00] ;  /* 0x002c000012127984 */ /* 0x000ea80000000800 */
[----:B------:R-:W5:Y:S04]  /*1a50*/  LDS R16, [R16+0x3000] ;  /* 0x0030000010107984 */ /* 0x000f680000000800 */
[----:B------:R-:W0:Y:S04]  /*1a60*/  LDS R14, [R14+0x3400] ;  /* 0x003400000e0e7984 */ /* 0x000e280000000800 */
[----:B------:R-:W1:Y:S01]  /*1a70*/  LDS R12, [R12+0x3800] ;  /* 0x003800000c0c7984 */ /* 0x000e620000000800 */
[----:B------:R-:W-:-:S04]  /*1a80*/  IMAD.WIDE R4, R25, 0x4, R2 ;  /* 0x0000000419047825 */ /* 0x000fc800078e0202 */
[----:B------:R-:W-:Y:S01]  /*1a90*/  IMAD.WIDE R6, R15, 0x4, R2 ;  /* 0x000000040f067825 */ /* 0x000fe200078e0202 */
[----:B---3--:R3:W-:Y:S04]  /*1aa0*/  @P3 STG.E desc[UR6][R4.64], R29 ;  /* 0x0000001d04003986 */ /* 0x0087e8000c101906 */
[----:B----4-:R4:W-:Y:S01]  /*1ab0*/  @P2 STG.E desc[UR6][R6.64], R31 ;  /* 0x0000001f06002986 */ /* 0x0109e2000c101906 */
[----:B------:R-:W-:Y:S01]  /*1ac0*/  ISETP.LT.AND P2, PT, R0, 0x600, !P0 ;  /* 0x000006000000780c */ /* 0x000fe20004741270 */
[----:B------:R-:W-:Y:S01]  /*1ad0*/  IMAD R0, R17, -0x180, R0 ;  /* 0xfffffe8011007824 */ /* 0x000fe200078e0200 */
[----:B------:R-:W-:Y:S01]  /*1ae0*/  ISETP.LT.AND P4, PT, R10, 0x600, !P0 ;  /* 0x000006000a00780c */ /* 0x000fe20004781270 */
[----:B------:R-:W-:Y:S01]  /*1af0*/  IMAD R10, R27, -0x180, R10 ;  /* 0xfffffe801b0a7824 */ /* 0x000fe200078e020a */
[----:B------:R-:W-:Y:S01]  /*1b00*/  ISETP.LT.AND P3, PT, R8, 0x600, !P0 ;  /* 0x000006000800780c */ /* 0x000fe20004761270 */
[----:B------:R-:W-:-:S02]  /*1b10*/  IMAD R0, R0, 0x3c1, R21 ;  /* 0x000003c100007824 */ /* 0x000fc400078e0215 */
[----:B------:R-:W-:Y:S02]  /*1b20*/  IMAD R8, R19, -0x180, R8 ;  /* 0xfffffe8013087824 */ /* 0x000fe400078e0208 */
[--C-:B------:R-:W-:Y:S02]  /*1b30*/  IMAD R10, R10, 0x3c1, R21.reuse ;  /* 0x000003c10a0a7824 */ /* 0x100fe400078e0215 */
[----:B---3--:R-:W-:Y:S01]  /*1b40*/  IMAD R29, R17, 0xf0400, R0 ;  /* 0x000f0400111d7824 */ /* 0x008fe200078e0200 */
[----:B------:R-:W-:Y:S01]  /*1b50*/  LOP3.LUT R0, R24, 0xf0, RZ, 0xfc, !PT ;  /* 0x000000f018007812 */ /* 0x000fe200078efcff */
[----:B------:R-:W-:Y:S02]  /*1b60*/  IMAD R8, R8, 0x3c1, R21 ;  /* 0x000003c108087824 */ /* 0x000fe400078e0215 */
[----:B----4-:R-:W-:Y:S01]  /*1b70*/  IMAD R7, R27, 0xf0400, R10 ;  /* 0x000f04001b077824 */ /* 0x010fe200078e020a */
[----:B------:R-:W-:Y:S01]  /*1b80*/  ISETP.LT.AND P0, PT, R0, 0x600, !P0 ;  /* 0x000006000000780c */ /* 0x000fe20004701270 */
[----:B------:R-:W-:Y:S01]  /*1b90*/  IMAD R25, R19, 0xf0400, R8 ;  /* 0x000f040013197824 */ /* 0x000fe200078e0208 */
[----:B------:R-:W-:Y:S01]  /*1ba0*/  LOP3.LUT R23, R23, 0xf00, RZ, 0xfc, !PT ;  /* 0x00000f0017177812 */ /* 0x000fe200078efcff */
[----:B------:R-:W-:-:S04]  /*1bb0*/  IMAD.WIDE R4, R13, 0x4, R2 ;  /* 0x000000040d047825 */ /* 0x000fc800078e0202 */
[----:B------:R-:W-:Y:S01]  /*1bc0*/  IMAD.WIDE R6, R7, 0x4, R2 ;  /* 0x0000000407067825 */ /* 0x000fe200078e0202 */
[----:B------:R-:W-:-:S03]  /*1bd0*/  SHF.R.U32.HI R23, RZ, 0x2, R23 ;  /* 0x00000002ff177819 */ /* 0x000fc60000011617 */
[--C-:B------:R-:W-:Y:S01]  /*1be0*/  IMAD.WIDE R24, R25, 0x4, R2.reuse ;  /* 0x0000000419187825 */ /* 0x100fe200078e0202 */
[----:B0-----:R0:W-:Y:S03]  /*1bf0*/  @P1 STG.E desc[UR6][R4.64], R26 ;  /* 0x0000001a04001986 */ /* 0x0011e6000c101906 */
[--C-:B------:R-:W-:Y:S01]  /*1c00*/  IMAD.WIDE R28, R29, 0x4, R2.reuse ;  /* 0x000000041d1c7825 */ /* 0x100fe200078e0202 */
[----:B-1----:R0:W-:Y:S03]  /*1c10*/  @P4 STG.E desc[UR6][R6.64], R22 ;  /* 0x0000001606004986 */ /* 0x0021e6000c101906 */
[--C-:B------:R-:W-:Y:S01]  /*1c20*/  IMAD.WIDE R10, R11, 0x4, R2.reuse ;  /* 0x000000040b0a7825 */ /* 0x100fe200078e0202 */
[----:B--2---:R0:W-:Y:S03]  /*1c30*/  @P3 STG.E desc[UR6][R24.64], R18 ;  /* 0x0000001218003986 */ /* 0x0041e6000c101906 */
[----:B------:R-:W-:Y:S01]  /*1c40*/  IMAD.WIDE R8, R9, 0x4, R2 ;  /* 0x0000000409087825 */ /* 0x000fe200078e0202 */
[----:B------:R-:W-:Y:S01]  /*1c50*/  LOP3.LUT R23, R23, 0x3fc, RZ, 0xc0, !PT ;  /* 0x000003fc17177812 */ /* 0x000fe200078ec0ff */
[----:B-----5:R0:W-:Y:S04]  /*1c60*/  @P2 STG.E desc[UR6][R28.64], R16 ;  /* 0x000000101c002986 */ /* 0x0201e8000c101906 */
[----:B------:R0:W-:Y:S01]  /*1c70*/  @P5 STG.E desc[UR6][R10.64], R14 ;  /* 0x0000000e0a005986 */ /* 0x0001e2000c101906 */
[----:B------:R-:W-:-:S03]  /*1c80*/  IMAD.IADD R20, R20, 0x1, R23 ;  /* 0x0000000114147824 */ /* 0x000fc600078e0217 */
[----:B------:R0:W-:Y:S02]  /*1c90*/  @P6 STG.E desc[UR6][R8.64], R12 ;  /* 0x0000000c08006986 */ /* 0x0001e4000c101906 */
[----:B0-----:R-:W-:Y:S05]  /*1ca0*/  @!P0 EXIT ;  /* 0x000000000000894d */ /* 0x001fea0003800000 */
[----:B0-----:R-:W0:Y:S01]  /*1cb0*/  LDS R7, [R20+0x3c00] ;  /* 0x003c000014077984 */ /* 0x001e220000000800 */
[----:B------:R-:W-:-:S05]  /*1cc0*/  IMAD.HI R4, R0, 0x2aaaaaab, RZ ;  /* 0x2aaaaaab00047827 */ /* 0x000fca00078e02ff */
[----:B------:R-:W-:-:S04]  /*1cd0*/  SHF.R.U32.HI R5, RZ, 0x1f, R4 ;  /* 0x0000001fff057819 */ /* 0x000fc80000011604 */
[----:B------:R-:W-:-:S05]  /*1ce0*/  LEA.HI.SX32 R5, R4, R5, 0x1a ;  /* 0x0000000504057211 */ /* 0x000fca00078fd2ff */
[----:B------:R-:W-:-:S04]  /*1cf0*/  IMAD R0, R5, -0x180, R0 ;  /* 0xfffffe8005007824 */ /* 0x000fc800078e0200 */
[----:B------:R-:W-:-:S04]  /*1d00*/  IMAD R0, R0, 0x3c1, R21 ;  /* 0x000003c100007824 */ /* 0x000fc800078e0215 */
[----:B------:R-:W-:-:S04]  /*1d10*/  IMAD R5, R5, 0xf0400, R0 ;  /* 0x000f040005057824 */ /* 0x000fc800078e0200 */
[----:B------:R-:W-:-:S05]  /*1d20*/  IMAD.WIDE R2, R5, 0x4, R2 ;  /* 0x0000000405027825 */ /* 0x000fca00078e0202 */
[----:B0-----:R-:W-:Y:S01]  /*1d30*/  STG.E desc[UR6][R2.64], R7 ;  /* 0x0000000702007986 */ /* 0x001fe2000c101906 */
[----:B------:R-:W-:Y:S05]  /*1d40*/  EXIT ;  /* 0x000000000000794d */ /* 0x000fea0003800000 */
.L_x_0:
[----:B------:R-:W-:-:S00]  /*1d50*/  BRA `(.L_x_0) ;  /* 0xfffffffc00fc7947 */ /* 0x000fc0000383ffff */
[----:B------:R-:W-:-:S00]  /*1d60*/  NOP ;  /* 0x0000000000007918 */ /* 0x000fc00000000000 */
        /* <DEDUP_REMOVED lines=9> */
.L_x_1:


//--------------------- .nv.global.init           --------------------------
	.section	.nv.global.init,"aw",@progbits
.nv.global.init:
	.type		_$_str,@object
	.size		_$_str,(_$_str_$_2 - _$_str)
_$_str:
        /*0000*/ 	.byte	0x5f, 0x5f, 0x43, 0x55, 0x44, 0x41, 0x5f, 0x46, 0x54, 0x5a, 0x00
	.type		_$_str_$_2,@object
	.size		_$_str_$_2,(.L_1 - _$_str_$_2)
_$_str_$_2:
        /*000b*/ 	.byte	0x5f, 0x5f, 0x43, 0x55, 0x44, 0x41, 0x5f, 0x50, 0x52, 0x45, 0x43, 0x5f, 0x53, 0x51, 0x52, 0x54
        /*001b*/ 	.byte	0x00
.L_1:


//--------------------- .nv.shared.triton_poi_fused__native_batch_norm_legit_no_training_relu_7 --------------------------
	.section	.nv.shared.triton_poi_fused__native_batch_norm_legit_no_training_relu_7,"aw",@nobits
	.sectionflags	@""
	.align	16
	.zero		1024


//--------------------- .nv.constant0.triton_poi_fused__native_batch_norm_legit_no_training_relu_7 --------------------------
	.section	.nv.constant0.triton_poi_fused__native_batch_norm_legit_no_training_relu_7,"a",@progbits
	.sectionflags	@""
	.align	4
.nv.constant0.triton_poi_fused__native_batch_norm_legit_no_training_relu_7:
	.zero		584
